//
// Generated by NVIDIA NVVM Compiler
//
// Compiler Build ID: CL-36424714
// Cuda compilation tools, release 13.0, V13.0.88
// Based on NVVM 20.0.0
//

.version 9.0
.target sm_100
.address_size 64

.func  (.param .b32 func_retval0) _Z2f1ff6float4
(
	.param .b32 _Z2f1ff6float4_param_0,
	.param .b32 _Z2f1ff6float4_param_1,
	.param .align 16 .b8 _Z2f1ff6float4_param_2[16]
)
;
.func  (.param .b32 func_retval0) _Z2f2ff6float4
(
	.param .b32 _Z2f2ff6float4_param_0,
	.param .b32 _Z2f2ff6float4_param_1,
	.param .align 16 .b8 _Z2f2ff6float4_param_2[16]
)
;
.const .align 8 .u64 function_table[2] = {_Z2f1ff6float4, _Z2f2ff6float4};

.func  (.param .b32 func_retval0) _Z2f1ff6float4(
	.param .b32 _Z2f1ff6float4_param_0,
	.param .b32 _Z2f1ff6float4_param_1,
	.param .align 16 .b8 _Z2f1ff6float4_param_2[16]
)
{
	.reg .b32 	%f<11>;

	ld.param.f32 	%f1, [_Z2f1ff6float4_param_0];
	ld.param.f32 	%f2, [_Z2f1ff6float4_param_1];
	ld.param.v4.f32 	{%f3, %f4, %f5, %f6}, [_Z2f1ff6float4_param_2];
	fma.rn.f32 	%f7, %f2, %f3, %f1;
	fma.rn.f32 	%f8, %f2, %f4, %f7;
	fma.rn.f32 	%f9, %f2, %f5, %f8;
	fma.rn.f32 	%f10, %f2, %f6, %f9;
	st.param.f32 	[func_retval0], %f10;
	ret;

}
.func  (.param .b32 func_retval0) _Z2f2ff6float4(
	.param .b32 _Z2f2ff6float4_param_0,
	.param .b32 _Z2f2ff6float4_param_1,
	.param .align 16 .b8 _Z2f2ff6float4_param_2[16]
)
{
	.reg .b32 	%f<12>;

	ld.param.f32 	%f1, [_Z2f2ff6float4_param_0];
	ld.param.f32 	%f2, [_Z2f2ff6float4_param_1];
	ld.param.v4.f32 	{%f3, %f4, %f5, %f6}, [_Z2f2ff6float4_param_2];
	add.f32 	%f7, %f1, %f2;
	add.f32 	%f8, %f7, %f3;
	add.f32 	%f9, %f4, %f8;
	add.f32 	%f10, %f5, %f9;
	add.f32 	%f11, %f6, %f10;
	st.param.f32 	[func_retval0], %f11;
	ret;

}
	// .globl	_Z6kernelffPFfff6float4EPKS_Pfi
.visible .entry _Z6kernelffPFfff6float4EPKS_Pfi(
	.param .f32 _Z6kernelffPFfff6float4EPKS_Pfi_param_0,
	.param .f32 _Z6kernelffPFfff6float4EPKS_Pfi_param_1,
	.param .u64 .ptr .align 1 _Z6kernelffPFfff6float4EPKS_Pfi_param_2,
	.param .u64 .ptr .align 1 _Z6kernelffPFfff6float4EPKS_Pfi_param_3,
	.param .u64 .ptr .align 1 _Z6kernelffPFfff6float4EPKS_Pfi_param_4,
	.param .u32 _Z6kernelffPFfff6float4EPKS_Pfi_param_5
)
{
	.reg .pred 	%p<3>;
	.reg .b32 	%r<10>;
	.reg .b32 	%f<9>;
	.reg .b64 	%rd<10>;

	ld.param.f32 	%f1, [_Z6kernelffPFfff6float4EPKS_Pfi_param_0];
	ld.param.f32 	%f2, [_Z6kernelffPFfff6float4EPKS_Pfi_param_1];
	ld.param.u64 	%rd3, [_Z6kernelffPFfff6float4EPKS_Pfi_param_2];
	ld.param.u64 	%rd4, [_Z6kernelffPFfff6float4EPKS_Pfi_param_3];
	ld.param.u64 	%rd5, [_Z6kernelffPFfff6float4EPKS_Pfi_param_4];
	ld.param.u32 	%r5, [_Z6kernelffPFfff6float4EPKS_Pfi_param_5];
	mov.u32 	%r6, %tid.x;
	mov.u32 	%r7, %ctaid.x;
	mov.u32 	%r1, %ntid.x;
	mad.lo.s32 	%r9, %r7, %r1, %r6;
	setp.ge.s32 	%p1, %r9, %r5;
	@%p1 bra 	$L__BB2_3;
	mov.u32 	%r8, %nctaid.x;
	mul.lo.s32 	%r3, %r1, %r8;
	cvta.to.global.u64 	%rd1, %rd4;
	cvta.to.global.u64 	%rd2, %rd5;
$L__BB2_2:
	setp.lt.s32 	%p2, %r3, %r5;
	mul.wide.s32 	%rd6, %r9, 16;
	add.s64 	%rd7, %rd1, %rd6;
	ld.global.v4.f32 	{%f3, %f4, %f5, %f6}, [%rd7];
	{ // callseq 0, 0
	.param .b32 param0;
	st.param.f32 	[param0], %f1;
	.param .b32 param1;
	st.param.f32 	[param1], %f2;
	.param .align 16 .b8 param2[16];
	st.param.v4.f32 	[param2], {%f3, %f4, %f5, %f6};
	.param .b32 retval0;
	prototype_0 : .callprototype (.param .b32 _) _ (.param .b32 _, .param .b32 _, .param .align 16 .b8 _[16]);
	call (retval0), 
	%rd3, 
	(
	param0, 
	param1, 
	param2
	)
	, prototype_0;
	ld.param.f32 	%f7, [retval0];
	} // callseq 0
	mul.wide.s32 	%rd8, %r9, 4;
	add.s64 	%rd9, %rd2, %rd8;
	st.global.f32 	[%rd9], %f7;
	mov.u32 	%r9, %r3;
	@%p2 bra 	$L__BB2_2;
$L__BB2_3:
	ret;

}


// ===== COMPILED SASS (sm_100) =====

	.target	sm_100

	.elftype	@"ET_EXEC"


//--------------------- .note.nv.tkinfo           --------------------------
	.section	.note.nv.tkinfo,"",@"SHT_NOTE"
	.sectionflags	@"SHF_NOTE_NV_TKINFO"
	.tkinfo
        /*0018*/ 	.word	0x00000002
        /*0030*/ 	.string	""
        /*0030*/ 	.string	"ptxas"
        /*0030*/ 	.string	"Cuda compilation tools, release 13.0, V13.0.88"
        /*0030*/ 	.string	"Build cuda_13.0.r13.0/compiler.36424714_0"
        /*0030*/ 	.string	"-arch sm_100 -m 64 "



//--------------------- .note.nv.cuinfo           --------------------------
	.section	.note.nv.cuinfo,"",@"SHT_NOTE"
	.sectionflags	@"SHF_NOTE_NV_CUINFO"
        /*0018*/ 	.short	0x0002
        /*001a*/ 	.short	0x0064
        /*001c*/ 	.short	0x0082
	.zero		2


//--------------------- .nv.info                  --------------------------
	.section	.nv.info,"",@"SHT_CUDA_INFO"
	.align	4


	//----- nvinfo : EIATTR_REGCOUNT
	.align		4
        /*0000*/ 	.byte	0x04, 0x2f
        /*0002*/ 	.short	(.L_2 - .L_1)
	.align		4
.L_1:
        /*0004*/ 	.word	index@(_Z6kernelffPFfff6float4EPKS_Pfi)
        /*0008*/ 	.word	0x00000018


	//----- nvinfo : EIATTR_FRAME_SIZE
	.align		4
.L_2:
        /*000c*/ 	.byte	0x04, 0x11
        /*000e*/ 	.short	(.L_4 - .L_3)
	.align		4
.L_3:
        /*0010*/ 	.word	index@($_Z6kernelffPFfff6float4EPKS_Pfi$_Z2f2ff6float4)
        /*0014*/ 	.word	0x00000000


	//----- nvinfo : EIATTR_FRAME_SIZE
	.align		4
.L_4:
        /*0018*/ 	.byte	0x04, 0x11
        /*001a*/ 	.short	(.L_6 - .L_5)
	.align		4
.L_5:
        /*001c*/ 	.word	index@($_Z6kernelffPFfff6float4EPKS_Pfi$_Z2f1ff6float4)
        /*0020*/ 	.word	0x00000000


	//----- nvinfo : EIATTR_FRAME_SIZE
	.align		4
.L_6:
        /*0024*/ 	.byte	0x04, 0x11
        /*0026*/ 	.short	(.L_8 - .L_7)
	.align		4
.L_7:
        /*0028*/ 	.word	index@(_Z6kernelffPFfff6float4EPKS_Pfi)
        /*002c*/ 	.word	0x00000000


	//----- nvinfo : EIATTR_MIN_STACK_SIZE
	.align		4
.L_8:
        /*0030*/ 	.byte	0x04, 0x12
        /*0032*/ 	.short	(.L_10 - .L_9)
	.align		4
.L_9:
        /*0034*/ 	.word	index@(_Z6kernelffPFfff6float4EPKS_Pfi)
        /*0038*/ 	.word	0x00000000
.L_10:


//--------------------- .nv.compat                --------------------------
	.section	.nv.compat,"",@"SHT_CUDA_COMPAT_INFO"
	.align	4
        /*0000*/ 	.byte	0x02, 0x09, 0x00, 0x00, 0x02, 0x02, 0x01, 0x00, 0x02, 0x05, 0x05, 0x00, 0x03, 0x07, 0x01, 0x01
        /*0010*/ 	.byte	0x02, 0x03, 0x00, 0x00, 0x02, 0x06, 0x01, 0x00, 0x04, 0x0b, 0x08, 0x00, 0x09, 0x00, 0x00, 0x00
        /*0020*/ 	.byte	0x00, 0x00, 0x00, 0x00


//--------------------- .nv.info._Z6kernelffPFfff6float4EPKS_Pfi --------------------------
	.section	.nv.info._Z6kernelffPFfff6float4EPKS_Pfi,"",@"SHT_CUDA_INFO"
	.sectionflags	@""
	.align	4


	//----- nvinfo : EIATTR_CUDA_API_VERSION
	.align		4
        /*0000*/ 	.byte	0x04, 0x37
        /*0002*/ 	.short	(.L_12 - .L_11)
.L_11:
        /*0004*/ 	.word	0x00000082


	//----- nvinfo : EIATTR_KPARAM_INFO
	.align		4
.L_12:
        /*0008*/ 	.byte	0x04, 0x17
        /*000a*/ 	.short	(.L_14 - .L_13)
.L_13:
        /*000c*/ 	.word	0x00000000
        /*0010*/ 	.short	0x0005
        /*0012*/ 	.short	0x0020
        /*0014*/ 	.byte	0x00, 0xf0, 0x11, 0x00


	//----- nvinfo : EIATTR_KPARAM_INFO
	.align		4
.L_14:
        /*0018*/ 	.byte	0x04, 0x17
        /*001a*/ 	.short	(.L_16 - .L_15)
.L_15:
        /*001c*/ 	.word	0x00000000
        /*0020*/ 	.short	0x0004
        /*0022*/ 	.short	0x0018
        /*0024*/ 	.byte	0x00, 0xf5, 0x21, 0x00


	//----- nvinfo : EIATTR_KPARAM_INFO
	.align		4
.L_16:
        /*0028*/ 	.byte	0x04, 0x17
        /*002a*/ 	.short	(.L_18 - .L_17)
.L_17:
        /*002c*/ 	.word	0x00000000
        /*0030*/ 	.short	0x0003
        /*0032*/ 	.short	0x0010
        /*0034*/ 	.byte	0x00, 0xf5, 0x21, 0x00


	//----- nvinfo : EIATTR_KPARAM_INFO
	.align		4
.L_18:
        /*0038*/ 	.byte	0x04, 0x17
        /*003a*/ 	.short	(.L_20 - .L_19)
.L_19:
        /*003c*/ 	.word	0x00000000
        /*0040*/ 	.short	0x0002
        /*0042*/ 	.short	0x0008
        /*0044*/ 	.byte	0x00, 0xf5, 0x21, 0x00


	//----- nvinfo : EIATTR_KPARAM_INFO
	.align		4
.L_20:
        /*0048*/ 	.byte	0x04, 0x17
        /*004a*/ 	.short	(.L_22 - .L_21)
.L_21:
        /*004c*/ 	.word	0x00000000
        /*0050*/ 	.short	0x0001
        /*0052*/ 	.short	0x0004
        /*0054*/ 	.byte	0x00, 0xf0, 0x11, 0x00


	//----- nvinfo : EIATTR_KPARAM_INFO
	.align		4
.L_22:
        /*0058*/ 	.byte	0x04, 0x17
        /*005a*/ 	.short	(.L_24 - .L_23)
.L_23:
        /*005c*/ 	.word	0x00000000
        /*0060*/ 	.short	0x0000
        /*0062*/ 	.short	0x0000
        /*0064*/ 	.byte	0x00, 0xf0, 0x11, 0x00


	//----- nvinfo : EIATTR_SPARSE_MMA_MASK
	.align		4
.L_24:
        /*0068*/ 	.byte	0x03, 0x50
        /*006a*/ 	.short	0x0000


	//----- nvinfo : EIATTR_MAXREG_COUNT
	.align		4
        /*006c*/ 	.byte	0x03, 0x1b
        /*006e*/ 	.short	0x00ff


	//----- nvinfo : EIATTR_MERCURY_ISA_VERSION
	.align		4
        /*0070*/ 	.byte	0x03, 0x5f
        /*0072*/ 	.short	0x0101


	//----- nvinfo : EIATTR_VRC_CTA_INIT_COUNT
	.align		4
        /*0074*/ 	.byte	0x02, 0x4a
	.zero		1
	.zero		1


	//----- nvinfo : EIATTR_EXIT_INSTR_OFFSETS
	.align		4
        /*0078*/ 	.byte	0x04, 0x1c
        /*007a*/ 	.short	(.L_26 - .L_25)


	//   ....[0]....
.L_25:
        /*007c*/ 	.word	0x00000070


	//   ....[1]....
        /*0080*/ 	.word	0x000001e0


	//----- nvinfo : EIATTR_CRS_STACK_SIZE
	.align		4
.L_26:
        /*0084*/ 	.byte	0x04, 0x1e
        /*0086*/ 	.short	(.L_28 - .L_27)
.L_27:
        /*0088*/ 	.word	0x00000000


	//----- nvinfo : EIATTR_CBANK_PARAM_SIZE
	.align		4
.L_28:
        /*008c*/ 	.byte	0x03, 0x19
        /*008e*/ 	.short	0x0024


	//----- nvinfo : EIATTR_PARAM_CBANK
	.align		4
        /*0090*/ 	.byte	0x04, 0x0a
        /*0092*/ 	.short	(.L_30 - .L_29)
	.align		4
.L_29:
        /*0094*/ 	.word	index@(.nv.constant0._Z6kernelffPFfff6float4EPKS_Pfi)
        /*0098*/ 	.short	0x0380
        /*009a*/ 	.short	0x0024


	//----- nvinfo : EIATTR_SW_WAR
	.align		4
.L_30:
        /*009c*/ 	.byte	0x04, 0x36
        /*009e*/ 	.short	(.L_32 - .L_31)
.L_31:
        /*00a0*/ 	.word	0x00000008
.L_32:


//--------------------- .nv.callgraph             --------------------------
	.section	.nv.callgraph,"",@"SHT_CUDA_CALLGRAPH"
	.align	4
	.sectionentsize	8
	.align		4
        /*0000*/ 	.word	0x00000000
	.align		4
        /*0004*/ 	.word	0xffffffff
	.align		4
        /*0008*/ 	.word	0x00000000
	.align		4
        /*000c*/ 	.word	0xfffffffe
	.align		4
        /*0010*/ 	.word	0x00000000
	.align		4
        /*0014*/ 	.word	0xfffffffd
	.align		4
        /*0018*/ 	.word	0x00000000
	.align		4
        /*001c*/ 	.word	0xfffffffc


//--------------------- .nv.constant3             --------------------------
	.section	.nv.constant3,"a",@progbits
	.align	8
.nv.constant3:
	.type		function_table,@object
	.size		function_table,(.L_0 - function_table)
function_table:
        /*0000*/ 	.byte	0xf0, 0x01, 0x00, 0x00, 0x00, 0x00, 0x00, 0x00, 0x40, 0x02, 0x00, 0x00, 0x00, 0x00, 0x00, 0x00
.L_0:


//--------------------- .text._Z6kernelffPFfff6float4EPKS_Pfi --------------------------
	.section	.text._Z6kernelffPFfff6float4EPKS_Pfi,"ax",@progbits
	.align	128
        .global         _Z6kernelffPFfff6float4EPKS_Pfi
        .type           _Z6kernelffPFfff6float4EPKS_Pfi,@function
        .size           _Z6kernelffPFfff6float4EPKS_Pfi,(.L_x_3 - _Z6kernelffPFfff6float4EPKS_Pfi)
        .other          _Z6kernelffPFfff6float4EPKS_Pfi,@"STO_CUDA_ENTRY STV_DEFAULT"
_Z6kernelffPFfff6float4EPKS_Pfi:
.text._Z6kernelffPFfff6float4EPKS_Pfi:
[----:B------:R-:W-:Y:S01]  /*0000*/  LDC R1, c[0x0][0x37c] ;  /* 0x0000df00ff017b82 */ /* 0x000fe20000000800 */
[----:B------:R-:W0:Y:S07]  /*0010*/  S2R R16, SR_TID.X ;  /* 0x0000000000107919 */ /* 0x000e2e0000002100 */
[----:B------:R-:W0:Y:S01]  /*0020*/  S2UR UR4, SR_CTAID.X ;  /* 0x00000000000479c3 */ /* 0x000e220000002500 */
[----:B------:R-:W1:Y:S07]  /*0030*/  LDCU UR5, c[0x0][0x3a0] ;  /* 0x00007400ff0577ac */ /* 0x000e6e0008000800 */
[----:B------:R-:W0:Y:S02]  /*0040*/  LDC R3, c[0x0][0x360] ;  /* 0x0000d800ff037b82 */ /* 0x000e240000000800 */
[----:B0-----:R-:W-:-:S05]  /*0050*/  IMAD R16, R3, UR4, R16 ;  /* 0x0000000403107c24 */ /* 0x001fca000f8e0210 */
[----:B-1----:R-:W-:-:S13]  /*0060*/  ISETP.GE.AND P0, PT, R16, UR5, PT ;  /* 0x0000000510007c0c */ /* 0x002fda000bf06270 */
[----:B------:R-:W-:Y:S05]  /*0070*/  @P0 EXIT ;  /* 0x000000000000094d */ /* 0x000fea0003800000 */
[----:B------:R-:W0:Y:S01]  /*0080*/  LDC.64 R18, c[0x0][0x388] ;  /* 0x0000e200ff127b82 */ /* 0x000e220000000a00 */
[----:B------:R-:W1:Y:S01]  /*0090*/  LDCU UR4, c[0x0][0x370] ;  /* 0x00006e00ff0477ac */ /* 0x000e620008000800 */
[----:B------:R-:W2:Y:S01]  /*00a0*/  LDCU.64 UR36, c[0x0][0x358] ;  /* 0x00006b00ff2477ac */ /* 0x000ea20008000a00 */
[----:B------:R-:W3:Y:S01]  /*00b0*/  LDCU UR38, c[0x0][0x3a0] ;  /* 0x00007400ff2677ac */ /* 0x000ee20008000800 */
[----:B-1----:R-:W-:-:S07]  /*00c0*/  IMAD R2, R3, UR4, RZ ;  /* 0x0000000403027c24 */ /* 0x002fce000f8e02ff */
.L_x_0:
[----:B-1----:R-:W1:Y:S01]  /*00d0*/  LDC.64 R4, c[0x0][0x390] ;  /* 0x0000e400ff047b82 */ /* 0x002e620000000a00 */
[----:B------:R-:W4:Y:S01]  /*00e0*/  LDCU.64 UR4, c[0x0][0x380] ;  /* 0x00007000ff0477ac */ /* 0x000f220008000a00 */
[----:B---3--:R-:W-:Y:S01]  /*00f0*/  ISETP.GE.AND P0, PT, R2, UR38, PT ;  /* 0x0000002602007c0c */ /* 0x008fe2000bf06270 */
[----:B------:R-:W-:Y:S01]  /*0100*/  HFMA2 R21, -RZ, RZ, 0, 0 ;  /* 0x00000000ff157431 */ /* 0x000fe200000001ff */
[----:B------:R-:W-:Y:S02]  /*0110*/  MOV R20, 0x180 ;  /* 0x0000018000147802 */ /* 0x000fe40000000f00 */
[----:B------:R-:W-:Y:S01]  /*0120*/  P2R R0, PR, RZ, 0x1 ;  /* 0x00000001ff007803 */ /* 0x000fe20000000000 */
[----:B-1----:R-:W-:-:S05]  /*0130*/  IMAD.WIDE R4, R16, 0x10, R4 ;  /* 0x0000001010047825 */ /* 0x002fca00078e0204 */
[----:B--2---:R4:W5:Y:S02]  /*0140*/  LDG.E.128 R8, desc[UR36][R4.64] ;  /* 0x0000002404087981 */ /* 0x004964000c1e1d00 */
[----:B----4-:R-:W-:Y:S02]  /*0150*/  MOV R4, UR4 ;  /* 0x0000000400047c02 */ /* 0x010fe40008000f00 */
[----:B------:R-:W-:-:S07]  /*0160*/  MOV R5, UR5 ;  /* 0x0000000500057c02 */ /* 0x000fce0008000f00 */
[----:B0----5:R-:W-:Y:S05]  /*0170*/  CALL.REL.NOINC R18 `(_Z6kernelffPFfff6float4EPKS_Pfi) ;  /* 0xfffffffc12a07344 */ /* 0x021fea0003c3ffff */
[----:B------:R-:W0:Y:S01]  /*0180*/  LDC.64 R6, c[0x0][0x398] ;  /* 0x0000e600ff067b82 */ /* 0x000e220000000a00 */
[----:B------:R-:W-:Y:S01]  /*0190*/  ISETP.GE.AND P6, PT, R2, UR38, PT ;  /* 0x0000002602007c0c */ /* 0x000fe2000bfc6270 */
[----:B0-----:R-:W-:Y:S01]  /*01a0*/  IMAD.WIDE R6, R16, 0x4, R6 ;  /* 0x0000000410067825 */ /* 0x001fe200078e0206 */
[----:B------:R-:W-:-:S04]  /*01b0*/  MOV R16, R2 ;  /* 0x0000000200107202 */ /* 0x000fc80000000f00 */
[----:B------:R1:W-:Y:S07]  /*01c0*/  STG.E desc[UR36][R6.64], R4 ;  /* 0x0000000406007986 */ /* 0x0003ee000c101924 */
[----:B------:R-:W-:Y:S05]  /*01d0*/  @!P6 BRA `(.L_x_0) ;  /* 0xfffffffc00bce947 */ /* 0x000fea000383ffff */
[----:B------:R-:W-:Y:S05]  /*01e0*/  EXIT ;  /* 0x000000000000794d */ /* 0x000fea0003800000 */
        .type           $_Z6kernelffPFfff6float4EPKS_Pfi$_Z2f1ff6float4,@function
        .size           $_Z6kernelffPFfff6float4EPKS_Pfi$_Z2f1ff6float4,($_Z6kernelffPFfff6float4EPKS_Pfi$_Z2f2ff6float4 - $_Z6kernelffPFfff6float4EPKS_Pfi$_Z2f1ff6float4)
$_Z6kernelffPFfff6float4EPKS_Pfi$_Z2f1ff6float4:
[----:B------:R-:W-:-:S04]  /*01f0*/  FFMA R4, R5, R8, R4 ;  /* 0x0000000805047223 */ /* 0x000fc80000000004 */
[----:B------:R-:W-:-:S04]  /*0200*/  FFMA R9, R5, R9, R4 ;  /* 0x0000000905097223 */ /* 0x000fc80000000004 */
[----:B------:R-:W-:-:S04]  /*0210*/  FFMA R4, R5, R10, R9 ;  /* 0x0000000a05047223 */ /* 0x000fc80000000009 */
[----:B------:R-:W-:Y:S01]  /*0220*/  FFMA R4, R5, R11, R4 ;  /* 0x0000000b05047223 */ /* 0x000fe20000000004 */
[----:B------:R-:W-:Y:S06]  /*0230*/  RET.REL.NODEC R20 `(_Z6kernelffPFfff6float4EPKS_Pfi) ;  /* 0xfffffffc14707950 */ /* 0x000fec0003c3ffff */
        .type           $_Z6kernelffPFfff6float4EPKS_Pfi$_Z2f2ff6float4,@function
        .size           $_Z6kernelffPFfff6float4EPKS_Pfi$_Z2f2ff6float4,(.L_x_3 - $_Z6kernelffPFfff6float4EPKS_Pfi$_Z2f2ff6float4)
$_Z6kernelffPFfff6float4EPKS_Pfi$_Z2f2ff6float4:
[----:B------:R-:W-:-:S04]  /*0240*/  FADD R5, R4, R5 ;  /* 0x0000000504057221 */ /* 0x000fc80000000000 */
[----:B------:R-:W-:-:S04]  /*0250*/  FADD R8, R5, R8 ;  /* 0x0000000805087221 */ /* 0x000fc80000000000 */
[----:B------:R-:W-:-:S04]  /*0260*/  FADD R9, R8, R9 ;  /* 0x0000000908097221 */ /* 0x000fc80000000000 */
[----:B------:R-:W-:-:S04]  /*0270*/  FADD R4, R9, R10 ;  /* 0x0000000a09047221 */ /* 0x000fc80000000000 */
[----:B------:R-:W-:Y:S01]  /*0280*/  FADD R4, R4, R11 ;  /* 0x0000000b04047221 */ /* 0x000fe20000000000 */
[----:B------:R-:W-:Y:S06]  /*0290*/  RET.REL.NODEC R20 `(_Z6kernelffPFfff6float4EPKS_Pfi) ;  /* 0xfffffffc14587950 */ /* 0x000fec0003c3ffff */
.L_x_1:
[----:B------:R-:W-:-:S00]  /*02a0*/  BRA `(.L_x_1) ;  /* 0xfffffffc00fc7947 */ /* 0x000fc0000383ffff */
[----:B------:R-:W-:-:S00]  /*02b0*/  NOP ;  /* 0x0000000000007918 */ /* 0x000fc00000000000 */
        /* <DEDUP_REMOVED lines=12> */
.L_x_3:


//--------------------- .nv.shared.reserved.0     --------------------------
	.section	.nv.shared.reserved.0,"aw",@nobits
	.weak		__nv_reservedSMEM_offset_0_alias
	.size		__nv_reservedSMEM_offset_0_alias, 0, 64
	.other		__nv_reservedSMEM_offset_0_alias,@"STO_CUDA_RESERVED_SHARED STV_DEFAULT"
__nv_reservedSMEM_offset_0_alias:
	.zero		0
	.zero		64


//--------------------- .nv.constant0._Z6kernelffPFfff6float4EPKS_Pfi --------------------------
	.section	.nv.constant0._Z6kernelffPFfff6float4EPKS_Pfi,"a",@progbits
	.sectionflags	@""
	.align	4
.nv.constant0._Z6kernelffPFfff6float4EPKS_Pfi:
	.zero		932


//--------------------- SYMBOLS --------------------------

	.type		.nv.reservedSmem.offset0,@object
	.size		.nv.reservedSmem.offset0,0x4
